//
// Generated by NVIDIA NVVM Compiler
//
// Compiler Build ID: CL-36424714
// Cuda compilation tools, release 13.0, V13.0.88
// Based on NVVM 20.0.0
//

.version 9.0
.target sm_100
.address_size 64

	// .globl	_Z10cubeKernelPKfPfi

.visible .entry _Z10cubeKernelPKfPfi(
	.param .u64 .ptr .align 1 _Z10cubeKernelPKfPfi_param_0,
	.param .u64 .ptr .align 1 _Z10cubeKernelPKfPfi_param_1,
	.param .u32 _Z10cubeKernelPKfPfi_param_2
)
{
	.reg .pred 	%p<2>;
	.reg .b32 	%r<6>;
	.reg .b32 	%f<4>;
	.reg .b64 	%rd<8>;

	ld.param.u64 	%rd1, [_Z10cubeKernelPKfPfi_param_0];
	ld.param.u64 	%rd2, [_Z10cubeKernelPKfPfi_param_1];
	ld.param.u32 	%r2, [_Z10cubeKernelPKfPfi_param_2];
	mov.u32 	%r3, %ctaid.x;
	mov.u32 	%r4, %ntid.x;
	mov.u32 	%r5, %tid.x;
	mad.lo.s32 	%r1, %r3, %r4, %r5;
	setp.ge.s32 	%p1, %r1, %r2;
	@%p1 bra 	$L__BB0_2;
	cvta.to.global.u64 	%rd3, %rd1;
	cvta.to.global.u64 	%rd4, %rd2;
	mul.wide.s32 	%rd5, %r1, 4;
	add.s64 	%rd6, %rd3, %rd5;
	ld.global.f32 	%f1, [%rd6];
	mul.f32 	%f2, %f1, %f1;
	mul.f32 	%f3, %f1, %f2;
	add.s64 	%rd7, %rd4, %rd5;
	st.global.f32 	[%rd7], %f3;
$L__BB0_2:
	ret;

}


// ===== COMPILED SASS (sm_100) =====

	.target	sm_100

	.elftype	@"ET_EXEC"


//--------------------- .note.nv.tkinfo           --------------------------
	.section	.note.nv.tkinfo,"",@"SHT_NOTE"
	.sectionflags	@"SHF_NOTE_NV_TKINFO"
	.tkinfo
        /*0018*/ 	.word	0x00000002
        /*0030*/ 	.string	""
        /*0030*/ 	.string	"ptxas"
        /*0030*/ 	.string	"Cuda compilation tools, release 13.0, V13.0.88"
        /*0030*/ 	.string	"Build cuda_13.0.r13.0/compiler.36424714_0"
        /*0030*/ 	.string	"-arch sm_100 -m 64 "



//--------------------- .note.nv.cuinfo           --------------------------
	.section	.note.nv.cuinfo,"",@"SHT_NOTE"
	.sectionflags	@"SHF_NOTE_NV_CUINFO"
        /*0018*/ 	.short	0x0002
        /*001a*/ 	.short	0x0064
        /*001c*/ 	.short	0x0082
	.zero		2


//--------------------- .nv.info                  --------------------------
	.section	.nv.info,"",@"SHT_CUDA_INFO"
	.align	4


	//----- nvinfo : EIATTR_REGCOUNT
	.align		4
        /*0000*/ 	.byte	0x04, 0x2f
        /*0002*/ 	.short	(.L_1 - .L_0)
	.align		4
.L_0:
        /*0004*/ 	.word	index@(_Z10cubeKernelPKfPfi)
        /*0008*/ 	.word	0x0000000c


	//----- nvinfo : EIATTR_FRAME_SIZE
	.align		4
.L_1:
        /*000c*/ 	.byte	0x04, 0x11
        /*000e*/ 	.short	(.L_3 - .L_2)
	.align		4
.L_2:
        /*0010*/ 	.word	index@(_Z10cubeKernelPKfPfi)
        /*0014*/ 	.word	0x00000000


	//----- nvinfo : EIATTR_MIN_STACK_SIZE
	.align		4
.L_3:
        /*0018*/ 	.byte	0x04, 0x12
        /*001a*/ 	.short	(.L_5 - .L_4)
	.align		4
.L_4:
        /*001c*/ 	.word	index@(_Z10cubeKernelPKfPfi)
        /*0020*/ 	.word	0x00000000
.L_5:


//--------------------- .nv.compat                --------------------------
	.section	.nv.compat,"",@"SHT_CUDA_COMPAT_INFO"
	.align	4
        /*0000*/ 	.byte	0x02, 0x09, 0x00, 0x00, 0x02, 0x02, 0x01, 0x00, 0x02, 0x05, 0x05, 0x00, 0x03, 0x07, 0x01, 0x01
        /*0010*/ 	.byte	0x02, 0x03, 0x00, 0x00, 0x02, 0x06, 0x01, 0x00, 0x04, 0x0b, 0x08, 0x00, 0x09, 0x00, 0x00, 0x00
        /*0020*/ 	.byte	0x00, 0x00, 0x00, 0x00


//--------------------- .nv.info._Z10cubeKernelPKfPfi --------------------------
	.section	.nv.info._Z10cubeKernelPKfPfi,"",@"SHT_CUDA_INFO"
	.sectionflags	@""
	.align	4


	//----- nvinfo : EIATTR_CUDA_API_VERSION
	.align		4
        /*0000*/ 	.byte	0x04, 0x37
        /*0002*/ 	.short	(.L_7 - .L_6)
.L_6:
        /*0004*/ 	.word	0x00000082


	//----- nvinfo : EIATTR_KPARAM_INFO
	.align		4
.L_7:
        /*0008*/ 	.byte	0x04, 0x17
        /*000a*/ 	.short	(.L_9 - .L_8)
.L_8:
        /*000c*/ 	.word	0x00000000
        /*0010*/ 	.short	0x0002
        /*0012*/ 	.short	0x0010
        /*0014*/ 	.byte	0x00, 0xf0, 0x11, 0x00


	//----- nvinfo : EIATTR_KPARAM_INFO
	.align		4
.L_9:
        /*0018*/ 	.byte	0x04, 0x17
        /*001a*/ 	.short	(.L_11 - .L_10)
.L_10:
        /*001c*/ 	.word	0x00000000
        /*0020*/ 	.short	0x0001
        /*0022*/ 	.short	0x0008
        /*0024*/ 	.byte	0x00, 0xf5, 0x21, 0x00


	//----- nvinfo : EIATTR_KPARAM_INFO
	.align		4
.L_11:
        /*0028*/ 	.byte	0x04, 0x17
        /*002a*/ 	.short	(.L_13 - .L_12)
.L_12:
        /*002c*/ 	.word	0x00000000
        /*0030*/ 	.short	0x0000
        /*0032*/ 	.short	0x0000
        /*0034*/ 	.byte	0x00, 0xf5, 0x21, 0x00


	//----- nvinfo : EIATTR_SPARSE_MMA_MASK
	.align		4
.L_13:
        /*0038*/ 	.byte	0x03, 0x50
        /*003a*/ 	.short	0x0000


	//----- nvinfo : EIATTR_MAXREG_COUNT
	.align		4
        /*003c*/ 	.byte	0x03, 0x1b
        /*003e*/ 	.short	0x00ff


	//----- nvinfo : EIATTR_MERCURY_ISA_VERSION
	.align		4
        /*0040*/ 	.byte	0x03, 0x5f
        /*0042*/ 	.short	0x0101


	//----- nvinfo : EIATTR_VRC_CTA_INIT_COUNT
	.align		4
        /*0044*/ 	.byte	0x02, 0x4a
	.zero		1
	.zero		1


	//----- nvinfo : EIATTR_EXIT_INSTR_OFFSETS
	.align		4
        /*0048*/ 	.byte	0x04, 0x1c
        /*004a*/ 	.short	(.L_15 - .L_14)


	//   ....[0]....
.L_14:
        /*004c*/ 	.word	0x00000070


	//   ....[1]....
        /*0050*/ 	.word	0x00000110


	//----- nvinfo : EIATTR_CBANK_PARAM_SIZE
	.align		4
.L_15:
        /*0054*/ 	.byte	0x03, 0x19
        /*0056*/ 	.short	0x0014


	//----- nvinfo : EIATTR_PARAM_CBANK
	.align		4
        /*0058*/ 	.byte	0x04, 0x0a
        /*005a*/ 	.short	(.L_17 - .L_16)
	.align		4
.L_16:
        /*005c*/ 	.word	index@(.nv.constant0._Z10cubeKernelPKfPfi)
        /*0060*/ 	.short	0x0380
        /*0062*/ 	.short	0x0014


	//----- nvinfo : EIATTR_SW_WAR
	.align		4
.L_17:
        /*0064*/ 	.byte	0x04, 0x36
        /*0066*/ 	.short	(.L_19 - .L_18)
.L_18:
        /*0068*/ 	.word	0x00000008
.L_19:


//--------------------- .nv.callgraph             --------------------------
	.section	.nv.callgraph,"",@"SHT_CUDA_CALLGRAPH"
	.align	4
	.sectionentsize	8
	.align		4
        /*0000*/ 	.word	0x00000000
	.align		4
        /*0004*/ 	.word	0xffffffff
	.align		4
        /*0008*/ 	.word	0x00000000
	.align		4
        /*000c*/ 	.word	0xfffffffe
	.align		4
        /*0010*/ 	.word	0x00000000
	.align		4
        /*0014*/ 	.word	0xfffffffd
	.align		4
        /*0018*/ 	.word	0x00000000
	.align		4
        /*001c*/ 	.word	0xfffffffc


//--------------------- .text._Z10cubeKernelPKfPfi --------------------------
	.section	.text._Z10cubeKernelPKfPfi,"ax",@progbits
	.align	128
        .global         _Z10cubeKernelPKfPfi
        .type           _Z10cubeKernelPKfPfi,@function
        .size           _Z10cubeKernelPKfPfi,(.L_x_1 - _Z10cubeKernelPKfPfi)
        .other          _Z10cubeKernelPKfPfi,@"STO_CUDA_ENTRY STV_DEFAULT"
_Z10cubeKernelPKfPfi:
.text._Z10cubeKernelPKfPfi:
[----:B------:R-:W-:Y:S01]  /*0000*/  LDC R1, c[0x0][0x37c] ;  /* 0x0000df00ff017b82 */ /* 0x000fe20000000800 */
[----:B------:R-:W0:Y:S07]  /*0010*/  S2R R0, SR_TID.X ;  /* 0x0000000000007919 */ /* 0x000e2e0000002100 */
[----:B------:R-:W0:Y:S01]  /*0020*/  S2UR UR4, SR_CTAID.X ;  /* 0x00000000000479c3 */ /* 0x000e220000002500 */
[----:B------:R-:W1:Y:S07]  /*0030*/  LDCU UR5, c[0x0][0x390] ;  /* 0x00007200ff0577ac */ /* 0x000e6e0008000800 */
[----:B------:R-:W0:Y:S02]  /*0040*/  LDC R7, c[0x0][0x360] ;  /* 0x0000d800ff077b82 */ /* 0x000e240000000800 */
[----:B0-----:R-:W-:-:S05]  /*0050*/  IMAD R7, R7, UR4, R0 ;  /* 0x0000000407077c24 */ /* 0x001fca000f8e0200 */
[----:B-1----:R-:W-:-:S13]  /*0060*/  ISETP.GE.AND P0, PT, R7, UR5, PT ;  /* 0x0000000507007c0c */ /* 0x002fda000bf06270 */
[----:B------:R-:W-:Y:S05]  /*0070*/  @P0 EXIT ;  /* 0x000000000000094d */ /* 0x000fea0003800000 */
[----:B------:R-:W0:Y:S01]  /*0080*/  LDC.64 R2, c[0x0][0x380] ;  /* 0x0000e000ff027b82 */ /* 0x000e220000000a00 */
[----:B------:R-:W1:Y:S07]  /*0090*/  LDCU.64 UR4, c[0x0][0x358] ;  /* 0x00006b00ff0477ac */ /* 0x000e6e0008000a00 */
[----:B------:R-:W2:Y:S01]  /*00a0*/  LDC.64 R4, c[0x0][0x388] ;  /* 0x0000e200ff047b82 */ /* 0x000ea20000000a00 */
[----:B0-----:R-:W-:-:S06]  /*00b0*/  IMAD.WIDE R2, R7, 0x4, R2 ;  /* 0x0000000407027825 */ /* 0x001fcc00078e0202 */
[----:B-1----:R-:W3:Y:S01]  /*00c0*/  LDG.E R2, desc[UR4][R2.64] ;  /* 0x0000000402027981 */ /* 0x002ee2000c1e1900 */
[----:B--2---:R-:W-:-:S04]  /*00d0*/  IMAD.WIDE R4, R7, 0x4, R4 ;  /* 0x0000000407047825 */ /* 0x004fc800078e0204 */
[----:B---3--:R-:W-:-:S04]  /*00e0*/  FMUL R9, R2, R2 ;  /* 0x0000000202097220 */ /* 0x008fc80000400000 */
[----:B------:R-:W-:-:S05]  /*00f0*/  FMUL R9, R2, R9 ;  /* 0x0000000902097220 */ /* 0x000fca0000400000 */
[----:B------:R-:W-:Y:S01]  /*0100*/  STG.E desc[UR4][R4.64], R9 ;  /* 0x0000000904007986 */ /* 0x000fe2000c101904 */
[----:B------:R-:W-:Y:S05]  /*0110*/  EXIT ;  /* 0x000000000000794d */ /* 0x000fea0003800000 */
.L_x_0:
[----:B------:R-:W-:-:S00]  /*0120*/  BRA `(.L_x_0) ;  /* 0xfffffffc00fc7947 */ /* 0x000fc0000383ffff */
[----:B------:R-:W-:-:S00]  /*0130*/  NOP ;  /* 0x0000000000007918 */ /* 0x000fc00000000000 */
        /* <DEDUP_REMOVED lines=12> */
.L_x_1:


//--------------------- .nv.shared.reserved.0     --------------------------
	.section	.nv.shared.reserved.0,"aw",@nobits
	.weak		__nv_reservedSMEM_offset_0_alias
	.size		__nv_reservedSMEM_offset_0_alias, 0, 64
	.other		__nv_reservedSMEM_offset_0_alias,@"STO_CUDA_RESERVED_SHARED STV_DEFAULT"
__nv_reservedSMEM_offset_0_alias:
	.zero		0
	.zero		64


//--------------------- .nv.constant0._Z10cubeKernelPKfPfi --------------------------
	.section	.nv.constant0._Z10cubeKernelPKfPfi,"a",@progbits
	.sectionflags	@""
	.align	4
.nv.constant0._Z10cubeKernelPKfPfi:
	.zero		916


//--------------------- SYMBOLS --------------------------

	.type		.nv.reservedSmem.offset0,@object
	.size		.nv.reservedSmem.offset0,0x4
